//
// Generated by NVIDIA NVVM Compiler
//
// Compiler Build ID: CL-36424714
// Cuda compilation tools, release 13.0, V13.0.88
// Based on NVVM 20.0.0
//

.version 9.0
.target sm_100
.address_size 64

	// .globl	_Z22Flat_Projection_KernelPKfPKiS2_Pfiii
.extern .func  (.param .b32 func_retval0) vprintf
(
	.param .b64 vprintf_param_0,
	.param .b64 vprintf_param_1
)
;
.global .align 1 .b8 $str[23] = {82, 117, 110, 110, 105, 110, 103, 32, 71, 80, 85, 91, 37, 100, 93, 58, 32, 37, 46, 51, 102, 10};

.visible .entry _Z22Flat_Projection_KernelPKfPKiS2_Pfiii(
	.param .u64 .ptr .align 1 _Z22Flat_Projection_KernelPKfPKiS2_Pfiii_param_0,
	.param .u64 .ptr .align 1 _Z22Flat_Projection_KernelPKfPKiS2_Pfiii_param_1,
	.param .u64 .ptr .align 1 _Z22Flat_Projection_KernelPKfPKiS2_Pfiii_param_2,
	.param .u64 .ptr .align 1 _Z22Flat_Projection_KernelPKfPKiS2_Pfiii_param_3,
	.param .u32 _Z22Flat_Projection_KernelPKfPKiS2_Pfiii_param_4,
	.param .u32 _Z22Flat_Projection_KernelPKfPKiS2_Pfiii_param_5,
	.param .u32 _Z22Flat_Projection_KernelPKfPKiS2_Pfiii_param_6
)
{
	.local .align 16 .b8 	__local_depot0[16];
	.reg .b64 	%SP;
	.reg .b64 	%SPL;
	.reg .pred 	%p<11>;
	.reg .b32 	%r<90>;
	.reg .b32 	%f<83>;
	.reg .b64 	%rd<91>;
	.reg .b64 	%fd<2>;

	mov.u64 	%SPL, __local_depot0;
	cvta.local.u64 	%SP, %SPL;
	ld.param.u64 	%rd12, [_Z22Flat_Projection_KernelPKfPKiS2_Pfiii_param_0];
	ld.param.u64 	%rd10, [_Z22Flat_Projection_KernelPKfPKiS2_Pfiii_param_1];
	ld.param.u64 	%rd13, [_Z22Flat_Projection_KernelPKfPKiS2_Pfiii_param_2];
	ld.param.u64 	%rd11, [_Z22Flat_Projection_KernelPKfPKiS2_Pfiii_param_3];
	ld.param.u32 	%r17, [_Z22Flat_Projection_KernelPKfPKiS2_Pfiii_param_4];
	ld.param.s32 	%rd14, [_Z22Flat_Projection_KernelPKfPKiS2_Pfiii_param_5];
	ld.param.u32 	%r18, [_Z22Flat_Projection_KernelPKfPKiS2_Pfiii_param_6];
	cvta.to.global.u64 	%rd1, %rd12;
	cvta.to.global.u64 	%rd2, %rd13;
	mov.u32 	%r19, %ctaid.x;
	mov.u32 	%r20, %ntid.x;
	mov.u32 	%r21, %tid.x;
	mad.lo.s32 	%r22, %r19, %r20, %r21;
	cvt.u64.u32 	%rd3, %r22;
	setp.ge.s64 	%p1, %rd3, %rd14;
	@%p1 bra 	$L__BB0_15;
	setp.lt.s32 	%p2, %r18, 1;
	mov.f32 	%f82, 0f00000000;
	@%p2 bra 	$L__BB0_14;
	cvta.to.global.u64 	%rd15, %rd10;
	shl.b64 	%rd16, %rd3, 2;
	add.s64 	%rd17, %rd15, %rd16;
	ld.global.u32 	%r24, [%rd17];
	mul.lo.s32 	%r1, %r24, %r17;
	and.b32  	%r2, %r18, 15;
	setp.lt.u32 	%p3, %r18, 16;
	mov.f32 	%f82, 0f00000000;
	mov.b32 	%r87, 0;
	@%p3 bra 	$L__BB0_5;
	and.b32  	%r87, %r18, 2147483632;
	neg.s32 	%r85, %r87;
	add.s64 	%rd89, %rd2, 32;
	mov.f32 	%f82, 0f00000000;
$L__BB0_4:
	.pragma "nounroll";
	ld.global.u32 	%r25, [%rd89+-32];
	add.s32 	%r26, %r1, %r25;
	mul.wide.s32 	%rd18, %r26, 4;
	add.s64 	%rd19, %rd1, %rd18;
	ld.global.f32 	%f18, [%rd19];
	add.f32 	%f19, %f82, %f18;
	ld.global.u32 	%r27, [%rd89+-28];
	add.s32 	%r28, %r1, %r27;
	mul.wide.s32 	%rd20, %r28, 4;
	add.s64 	%rd21, %rd1, %rd20;
	ld.global.f32 	%f20, [%rd21];
	add.f32 	%f21, %f19, %f20;
	ld.global.u32 	%r29, [%rd89+-24];
	add.s32 	%r30, %r1, %r29;
	mul.wide.s32 	%rd22, %r30, 4;
	add.s64 	%rd23, %rd1, %rd22;
	ld.global.f32 	%f22, [%rd23];
	add.f32 	%f23, %f21, %f22;
	ld.global.u32 	%r31, [%rd89+-20];
	add.s32 	%r32, %r1, %r31;
	mul.wide.s32 	%rd24, %r32, 4;
	add.s64 	%rd25, %rd1, %rd24;
	ld.global.f32 	%f24, [%rd25];
	add.f32 	%f25, %f23, %f24;
	ld.global.u32 	%r33, [%rd89+-16];
	add.s32 	%r34, %r1, %r33;
	mul.wide.s32 	%rd26, %r34, 4;
	add.s64 	%rd27, %rd1, %rd26;
	ld.global.f32 	%f26, [%rd27];
	add.f32 	%f27, %f25, %f26;
	ld.global.u32 	%r35, [%rd89+-12];
	add.s32 	%r36, %r1, %r35;
	mul.wide.s32 	%rd28, %r36, 4;
	add.s64 	%rd29, %rd1, %rd28;
	ld.global.f32 	%f28, [%rd29];
	add.f32 	%f29, %f27, %f28;
	ld.global.u32 	%r37, [%rd89+-8];
	add.s32 	%r38, %r1, %r37;
	mul.wide.s32 	%rd30, %r38, 4;
	add.s64 	%rd31, %rd1, %rd30;
	ld.global.f32 	%f30, [%rd31];
	add.f32 	%f31, %f29, %f30;
	ld.global.u32 	%r39, [%rd89+-4];
	add.s32 	%r40, %r1, %r39;
	mul.wide.s32 	%rd32, %r40, 4;
	add.s64 	%rd33, %rd1, %rd32;
	ld.global.f32 	%f32, [%rd33];
	add.f32 	%f33, %f31, %f32;
	ld.global.u32 	%r41, [%rd89];
	add.s32 	%r42, %r1, %r41;
	mul.wide.s32 	%rd34, %r42, 4;
	add.s64 	%rd35, %rd1, %rd34;
	ld.global.f32 	%f34, [%rd35];
	add.f32 	%f35, %f33, %f34;
	ld.global.u32 	%r43, [%rd89+4];
	add.s32 	%r44, %r1, %r43;
	mul.wide.s32 	%rd36, %r44, 4;
	add.s64 	%rd37, %rd1, %rd36;
	ld.global.f32 	%f36, [%rd37];
	add.f32 	%f37, %f35, %f36;
	ld.global.u32 	%r45, [%rd89+8];
	add.s32 	%r46, %r1, %r45;
	mul.wide.s32 	%rd38, %r46, 4;
	add.s64 	%rd39, %rd1, %rd38;
	ld.global.f32 	%f38, [%rd39];
	add.f32 	%f39, %f37, %f38;
	ld.global.u32 	%r47, [%rd89+12];
	add.s32 	%r48, %r1, %r47;
	mul.wide.s32 	%rd40, %r48, 4;
	add.s64 	%rd41, %rd1, %rd40;
	ld.global.f32 	%f40, [%rd41];
	add.f32 	%f41, %f39, %f40;
	ld.global.u32 	%r49, [%rd89+16];
	add.s32 	%r50, %r1, %r49;
	mul.wide.s32 	%rd42, %r50, 4;
	add.s64 	%rd43, %rd1, %rd42;
	ld.global.f32 	%f42, [%rd43];
	add.f32 	%f43, %f41, %f42;
	ld.global.u32 	%r51, [%rd89+20];
	add.s32 	%r52, %r1, %r51;
	mul.wide.s32 	%rd44, %r52, 4;
	add.s64 	%rd45, %rd1, %rd44;
	ld.global.f32 	%f44, [%rd45];
	add.f32 	%f45, %f43, %f44;
	ld.global.u32 	%r53, [%rd89+24];
	add.s32 	%r54, %r1, %r53;
	mul.wide.s32 	%rd46, %r54, 4;
	add.s64 	%rd47, %rd1, %rd46;
	ld.global.f32 	%f46, [%rd47];
	add.f32 	%f47, %f45, %f46;
	ld.global.u32 	%r55, [%rd89+28];
	add.s32 	%r56, %r1, %r55;
	mul.wide.s32 	%rd48, %r56, 4;
	add.s64 	%rd49, %rd1, %rd48;
	ld.global.f32 	%f48, [%rd49];
	add.f32 	%f82, %f47, %f48;
	add.s32 	%r85, %r85, 16;
	add.s64 	%rd89, %rd89, 64;
	setp.ne.s32 	%p4, %r85, 0;
	@%p4 bra 	$L__BB0_4;
$L__BB0_5:
	setp.eq.s32 	%p5, %r2, 0;
	@%p5 bra 	$L__BB0_14;
	and.b32  	%r8, %r18, 7;
	setp.lt.u32 	%p6, %r2, 8;
	@%p6 bra 	$L__BB0_8;
	mul.wide.u32 	%rd50, %r87, 4;
	add.s64 	%rd51, %rd2, %rd50;
	ld.global.u32 	%r57, [%rd51];
	add.s32 	%r58, %r1, %r57;
	mul.wide.s32 	%rd52, %r58, 4;
	add.s64 	%rd53, %rd1, %rd52;
	ld.global.f32 	%f50, [%rd53];
	add.f32 	%f51, %f82, %f50;
	ld.global.u32 	%r59, [%rd51+4];
	add.s32 	%r60, %r1, %r59;
	mul.wide.s32 	%rd54, %r60, 4;
	add.s64 	%rd55, %rd1, %rd54;
	ld.global.f32 	%f52, [%rd55];
	add.f32 	%f53, %f51, %f52;
	ld.global.u32 	%r61, [%rd51+8];
	add.s32 	%r62, %r1, %r61;
	mul.wide.s32 	%rd56, %r62, 4;
	add.s64 	%rd57, %rd1, %rd56;
	ld.global.f32 	%f54, [%rd57];
	add.f32 	%f55, %f53, %f54;
	ld.global.u32 	%r63, [%rd51+12];
	add.s32 	%r64, %r1, %r63;
	mul.wide.s32 	%rd58, %r64, 4;
	add.s64 	%rd59, %rd1, %rd58;
	ld.global.f32 	%f56, [%rd59];
	add.f32 	%f57, %f55, %f56;
	ld.global.u32 	%r65, [%rd51+16];
	add.s32 	%r66, %r1, %r65;
	mul.wide.s32 	%rd60, %r66, 4;
	add.s64 	%rd61, %rd1, %rd60;
	ld.global.f32 	%f58, [%rd61];
	add.f32 	%f59, %f57, %f58;
	ld.global.u32 	%r67, [%rd51+20];
	add.s32 	%r68, %r1, %r67;
	mul.wide.s32 	%rd62, %r68, 4;
	add.s64 	%rd63, %rd1, %rd62;
	ld.global.f32 	%f60, [%rd63];
	add.f32 	%f61, %f59, %f60;
	ld.global.u32 	%r69, [%rd51+24];
	add.s32 	%r70, %r1, %r69;
	mul.wide.s32 	%rd64, %r70, 4;
	add.s64 	%rd65, %rd1, %rd64;
	ld.global.f32 	%f62, [%rd65];
	add.f32 	%f63, %f61, %f62;
	ld.global.u32 	%r71, [%rd51+28];
	add.s32 	%r72, %r1, %r71;
	mul.wide.s32 	%rd66, %r72, 4;
	add.s64 	%rd67, %rd1, %rd66;
	ld.global.f32 	%f64, [%rd67];
	add.f32 	%f82, %f63, %f64;
	add.s32 	%r87, %r87, 8;
$L__BB0_8:
	setp.eq.s32 	%p7, %r8, 0;
	@%p7 bra 	$L__BB0_14;
	and.b32  	%r11, %r18, 3;
	setp.lt.u32 	%p8, %r8, 4;
	@%p8 bra 	$L__BB0_11;
	mul.wide.u32 	%rd68, %r87, 4;
	add.s64 	%rd69, %rd2, %rd68;
	ld.global.u32 	%r73, [%rd69];
	add.s32 	%r74, %r1, %r73;
	mul.wide.s32 	%rd70, %r74, 4;
	add.s64 	%rd71, %rd1, %rd70;
	ld.global.f32 	%f66, [%rd71];
	add.f32 	%f67, %f82, %f66;
	ld.global.u32 	%r75, [%rd69+4];
	add.s32 	%r76, %r1, %r75;
	mul.wide.s32 	%rd72, %r76, 4;
	add.s64 	%rd73, %rd1, %rd72;
	ld.global.f32 	%f68, [%rd73];
	add.f32 	%f69, %f67, %f68;
	ld.global.u32 	%r77, [%rd69+8];
	add.s32 	%r78, %r1, %r77;
	mul.wide.s32 	%rd74, %r78, 4;
	add.s64 	%rd75, %rd1, %rd74;
	ld.global.f32 	%f70, [%rd75];
	add.f32 	%f71, %f69, %f70;
	ld.global.u32 	%r79, [%rd69+12];
	add.s32 	%r80, %r1, %r79;
	mul.wide.s32 	%rd76, %r80, 4;
	add.s64 	%rd77, %rd1, %rd76;
	ld.global.f32 	%f72, [%rd77];
	add.f32 	%f82, %f71, %f72;
	add.s32 	%r87, %r87, 4;
$L__BB0_11:
	setp.eq.s32 	%p9, %r11, 0;
	@%p9 bra 	$L__BB0_14;
	mul.wide.u32 	%rd78, %r87, 4;
	add.s64 	%rd90, %rd2, %rd78;
	neg.s32 	%r89, %r11;
$L__BB0_13:
	.pragma "nounroll";
	ld.global.u32 	%r81, [%rd90];
	add.s32 	%r82, %r1, %r81;
	mul.wide.s32 	%rd79, %r82, 4;
	add.s64 	%rd80, %rd1, %rd79;
	ld.global.f32 	%f73, [%rd80];
	add.f32 	%f82, %f82, %f73;
	add.s64 	%rd90, %rd90, 4;
	add.s32 	%r89, %r89, 1;
	setp.ne.s32 	%p10, %r89, 0;
	@%p10 bra 	$L__BB0_13;
$L__BB0_14:
	cvta.to.global.u64 	%rd81, %rd11;
	shl.b64 	%rd82, %rd3, 2;
	add.s64 	%rd83, %rd81, %rd82;
	st.global.f32 	[%rd83], %f82;
	cvt.f64.f32 	%fd1, %f82;
	mov.b64 	%rd84, %fd1;
	add.u64 	%rd85, %SP, 0;
	add.u64 	%rd86, %SPL, 0;
	st.local.v2.u64 	[%rd86], {%rd3, %rd84};
	mov.u64 	%rd87, $str;
	cvta.global.u64 	%rd88, %rd87;
	{ // callseq 0, 0
	.param .b64 param0;
	st.param.b64 	[param0], %rd88;
	.param .b64 param1;
	st.param.b64 	[param1], %rd85;
	.param .b32 retval0;
	call.uni (retval0), 
	vprintf, 
	(
	param0, 
	param1
	);
	ld.param.b32 	%r83, [retval0];
	} // callseq 0
$L__BB0_15:
	ret;

}


// ===== COMPILED SASS (sm_100) =====

	.target	sm_100

	.elftype	@"ET_EXEC"


//--------------------- .note.nv.tkinfo           --------------------------
	.section	.note.nv.tkinfo,"",@"SHT_NOTE"
	.sectionflags	@"SHF_NOTE_NV_TKINFO"
	.tkinfo
        /*0018*/ 	.word	0x00000002
        /*0030*/ 	.string	""
        /*0030*/ 	.string	"ptxas"
        /*0030*/ 	.string	"Cuda compilation tools, release 13.0, V13.0.88"
        /*0030*/ 	.string	"Build cuda_13.0.r13.0/compiler.36424714_0"
        /*0030*/ 	.string	"-arch sm_100 -m 64 "



//--------------------- .note.nv.cuinfo           --------------------------
	.section	.note.nv.cuinfo,"",@"SHT_NOTE"
	.sectionflags	@"SHF_NOTE_NV_CUINFO"
        /*0018*/ 	.short	0x0002
        /*001a*/ 	.short	0x0064
        /*001c*/ 	.short	0x0082
	.zero		2


//--------------------- .nv.info                  --------------------------
	.section	.nv.info,"",@"SHT_CUDA_INFO"
	.align	4


	//----- nvinfo : EIATTR_REGCOUNT
	.align		4
        /*0000*/ 	.byte	0x04, 0x2f
        /*0002*/ 	.short	(.L_2 - .L_1)
	.align		4
.L_1:
        /*0004*/ 	.word	index@(_Z22Flat_Projection_KernelPKfPKiS2_Pfiii)
        /*0008*/ 	.word	0x00000020


	//----- nvinfo : EIATTR_FRAME_SIZE
	.align		4
.L_2:
        /*000c*/ 	.byte	0x04, 0x11
        /*000e*/ 	.short	(.L_4 - .L_3)
	.align		4
.L_3:
        /*0010*/ 	.word	index@(_Z22Flat_Projection_KernelPKfPKiS2_Pfiii)
        /*0014*/ 	.word	0x00000010


	//----- nvinfo : EIATTR_MIN_STACK_SIZE
	.align		4
.L_4:
        /*0018*/ 	.byte	0x04, 0x12
        /*001a*/ 	.short	(.L_6 - .L_5)
	.align		4
.L_5:
        /*001c*/ 	.word	index@(_Z22Flat_Projection_KernelPKfPKiS2_Pfiii)
        /*0020*/ 	.word	0x00000010
.L_6:


//--------------------- .nv.compat                --------------------------
	.section	.nv.compat,"",@"SHT_CUDA_COMPAT_INFO"
	.align	4
        /*0000*/ 	.byte	0x02, 0x09, 0x00, 0x00, 0x02, 0x02, 0x01, 0x00, 0x02, 0x05, 0x05, 0x00, 0x03, 0x07, 0x01, 0x01
        /*0010*/ 	.byte	0x02, 0x03, 0x00, 0x00, 0x02, 0x06, 0x01, 0x00, 0x04, 0x0b, 0x08, 0x00, 0x09, 0x00, 0x00, 0x00
        /*0020*/ 	.byte	0x00, 0x00, 0x00, 0x00


//--------------------- .nv.info._Z22Flat_Projection_KernelPKfPKiS2_Pfiii --------------------------
	.section	.nv.info._Z22Flat_Projection_KernelPKfPKiS2_Pfiii,"",@"SHT_CUDA_INFO"
	.sectionflags	@""
	.align	4


	//----- nvinfo : EIATTR_CUDA_API_VERSION
	.align		4
        /*0000*/ 	.byte	0x04, 0x37
        /*0002*/ 	.short	(.L_8 - .L_7)
.L_7:
        /*0004*/ 	.word	0x00000082


	//----- nvinfo : EIATTR_KPARAM_INFO
	.align		4
.L_8:
        /*0008*/ 	.byte	0x04, 0x17
        /*000a*/ 	.short	(.L_10 - .L_9)
.L_9:
        /*000c*/ 	.word	0x00000000
        /*0010*/ 	.short	0x0006
        /*0012*/ 	.short	0x0028
        /*0014*/ 	.byte	0x00, 0xf0, 0x11, 0x00


	//----- nvinfo : EIATTR_KPARAM_INFO
	.align		4
.L_10:
        /*0018*/ 	.byte	0x04, 0x17
        /*001a*/ 	.short	(.L_12 - .L_11)
.L_11:
        /*001c*/ 	.word	0x00000000
        /*0020*/ 	.short	0x0005
        /*0022*/ 	.short	0x0024
        /*0024*/ 	.byte	0x00, 0xf0, 0x11, 0x00


	//----- nvinfo : EIATTR_KPARAM_INFO
	.align		4
.L_12:
        /*0028*/ 	.byte	0x04, 0x17
        /*002a*/ 	.short	(.L_14 - .L_13)
.L_13:
        /*002c*/ 	.word	0x00000000
        /*0030*/ 	.short	0x0004
        /*0032*/ 	.short	0x0020
        /*0034*/ 	.byte	0x00, 0xf0, 0x11, 0x00


	//----- nvinfo : EIATTR_KPARAM_INFO
	.align		4
.L_14:
        /*0038*/ 	.byte	0x04, 0x17
        /*003a*/ 	.short	(.L_16 - .L_15)
.L_15:
        /*003c*/ 	.word	0x00000000
        /*0040*/ 	.short	0x0003
        /*0042*/ 	.short	0x0018
        /*0044*/ 	.byte	0x00, 0xf5, 0x21, 0x00


	//----- nvinfo : EIATTR_KPARAM_INFO
	.align		4
.L_16:
        /*0048*/ 	.byte	0x04, 0x17
        /*004a*/ 	.short	(.L_18 - .L_17)
.L_17:
        /*004c*/ 	.word	0x00000000
        /*0050*/ 	.short	0x0002
        /*0052*/ 	.short	0x0010
        /*0054*/ 	.byte	0x00, 0xf5, 0x21, 0x00


	//----- nvinfo : EIATTR_KPARAM_INFO
	.align		4
.L_18:
        /*0058*/ 	.byte	0x04, 0x17
        /*005a*/ 	.short	(.L_20 - .L_19)
.L_19:
        /*005c*/ 	.word	0x00000000
        /*0060*/ 	.short	0x0001
        /*0062*/ 	.short	0x0008
        /*0064*/ 	.byte	0x00, 0xf5, 0x21, 0x00


	//----- nvinfo : EIATTR_KPARAM_INFO
	.align		4
.L_20:
        /*0068*/ 	.byte	0x04, 0x17
        /*006a*/ 	.short	(.L_22 - .L_21)
.L_21:
        /*006c*/ 	.word	0x00000000
        /*0070*/ 	.short	0x0000
        /*0072*/ 	.short	0x0000
        /*0074*/ 	.byte	0x00, 0xf5, 0x21, 0x00


	//----- nvinfo : EIATTR_SPARSE_MMA_MASK
	.align		4
.L_22:
        /*0078*/ 	.byte	0x03, 0x50
        /*007a*/ 	.short	0x0000


	//----- nvinfo : EIATTR_MAXREG_COUNT
	.align		4
        /*007c*/ 	.byte	0x03, 0x1b
        /*007e*/ 	.short	0x00ff


	//----- nvinfo : EIATTR_EXTERNS
	.align		4
        /*0080*/ 	.byte	0x04, 0x0f
        /*0082*/ 	.short	(.L_24 - .L_23)


	//   ....[0]....
	.align		4
.L_23:
        /*0084*/ 	.word	index@(vprintf)


	//----- nvinfo : EIATTR_MERCURY_ISA_VERSION
	.align		4
.L_24:
        /*0088*/ 	.byte	0x03, 0x5f
        /*008a*/ 	.short	0x0101


	//----- nvinfo : EIATTR_VRC_CTA_INIT_COUNT
	.align		4
        /*008c*/ 	.byte	0x02, 0x4a
	.zero		1
	.zero		1


	//----- nvinfo : EIATTR_SYSCALL_OFFSETS
	.align		4
        /*0090*/ 	.byte	0x04, 0x46
        /*0092*/ 	.short	(.L_26 - .L_25)


	//   ....[0]....
.L_25:
        /*0094*/ 	.word	0x00000ed0


	//----- nvinfo : EIATTR_EXIT_INSTR_OFFSETS
	.align		4
.L_26:
        /*0098*/ 	.byte	0x04, 0x1c
        /*009a*/ 	.short	(.L_28 - .L_27)


	//   ....[0]....
.L_27:
        /*009c*/ 	.word	0x000000e0


	//   ....[1]....
        /*00a0*/ 	.word	0x00000ee0


	//----- nvinfo : EIATTR_CRS_STACK_SIZE
	.align		4
.L_28:
        /*00a4*/ 	.byte	0x04, 0x1e
        /*00a6*/ 	.short	(.L_30 - .L_29)
.L_29:
        /*00a8*/ 	.word	0x00000000


	//----- nvinfo : EIATTR_CBANK_PARAM_SIZE
	.align		4
.L_30:
        /*00ac*/ 	.byte	0x03, 0x19
        /*00ae*/ 	.short	0x002c


	//----- nvinfo : EIATTR_PARAM_CBANK
	.align		4
        /*00b0*/ 	.byte	0x04, 0x0a
        /*00b2*/ 	.short	(.L_32 - .L_31)
	.align		4
.L_31:
        /*00b4*/ 	.word	index@(.nv.constant0._Z22Flat_Projection_KernelPKfPKiS2_Pfiii)
        /*00b8*/ 	.short	0x0380
        /*00ba*/ 	.short	0x002c


	//----- nvinfo : EIATTR_SW_WAR
	.align		4
.L_32:
        /*00bc*/ 	.byte	0x04, 0x36
        /*00be*/ 	.short	(.L_34 - .L_33)
.L_33:
        /*00c0*/ 	.word	0x00000008
.L_34:


//--------------------- .nv.callgraph             --------------------------
	.section	.nv.callgraph,"",@"SHT_CUDA_CALLGRAPH"
	.align	4
	.sectionentsize	8
	.align		4
        /*0000*/ 	.word	0x00000000
	.align		4
        /*0004*/ 	.word	0xffffffff
	.align		4
        /*0008*/ 	.word	index@(_Z22Flat_Projection_KernelPKfPKiS2_Pfiii)
	.align		4
        /*000c*/ 	.word	index@(vprintf)
	.align		4
        /*0010*/ 	.word	0x00000000
	.align		4
        /*0014*/ 	.word	0xfffffffe
	.align		4
        /*0018*/ 	.word	0x00000000
	.align		4
        /*001c*/ 	.word	0xfffffffd
	.align		4
        /*0020*/ 	.word	0x00000000
	.align		4
        /*0024*/ 	.word	0xfffffffc


//--------------------- .nv.constant4             --------------------------
	.section	.nv.constant4,"a",@progbits
	.align	8
	.align		8
.nv.constant4:
        /*0000*/ 	.dword	vprintf
	.align		8
        /*0008*/ 	.dword	$str


//--------------------- .text._Z22Flat_Projection_KernelPKfPKiS2_Pfiii --------------------------
	.section	.text._Z22Flat_Projection_KernelPKfPKiS2_Pfiii,"ax",@progbits
	.align	128
        .global         _Z22Flat_Projection_KernelPKfPKiS2_Pfiii
        .type           _Z22Flat_Projection_KernelPKfPKiS2_Pfiii,@function
        .size           _Z22Flat_Projection_KernelPKfPKiS2_Pfiii,(.L_x_8 - _Z22Flat_Projection_KernelPKfPKiS2_Pfiii)
        .other          _Z22Flat_Projection_KernelPKfPKiS2_Pfiii,@"STO_CUDA_ENTRY STV_DEFAULT"
_Z22Flat_Projection_KernelPKfPKiS2_Pfiii:
.text._Z22Flat_Projection_KernelPKfPKiS2_Pfiii:
[----:B------:R-:W0:Y:S01]  /*0000*/  LDC R1, c[0x0][0x37c] ;  /* 0x0000df00ff017b82 */ /* 0x000e220000000800 */
[----:B------:R-:W1:Y:S01]  /*0010*/  S2R R3, SR_TID.X ;  /* 0x0000000000037919 */ /* 0x000e620000002100 */
[----:B------:R-:W2:Y:S06]  /*0020*/  LDCU UR5, c[0x0][0x2fc] ;  /* 0x00005f80ff0577ac */ /* 0x000eac0008000800 */
[----:B------:R-:W1:Y:S01]  /*0030*/  S2UR UR6, SR_CTAID.X ;  /* 0x00000000000679c3 */ /* 0x000e620000002500 */
[----:B0-----:R-:W-:Y:S01]  /*0040*/  IADD3 R1, PT, PT, R1, -0x10, RZ ;  /* 0xfffffff001017810 */ /* 0x001fe20007ffe0ff */
[----:B------:R-:W0:Y:S01]  /*0050*/  LDCU UR7, c[0x0][0x3a4] ;  /* 0x00007480ff0777ac */ /* 0x000e220008000800 */
[----:B------:R-:W3:Y:S05]  /*0060*/  LDCU UR4, c[0x0][0x2f8] ;  /* 0x00005f00ff0477ac */ /* 0x000eea0008000800 */
[----:B------:R-:W1:Y:S01]  /*0070*/  LDC R8, c[0x0][0x360] ;  /* 0x0000d800ff087b82 */ /* 0x000e620000000800 */
[----:B---3--:R-:W-:-:S04]  /*0080*/  IADD3 R6, P1, PT, R1, UR4, RZ ;  /* 0x0000000401067c10 */ /* 0x008fc8000ff3e0ff */
[----:B--2---:R-:W-:Y:S01]  /*0090*/  IADD3.X R7, PT, PT, RZ, UR5, RZ, P1, !PT ;  /* 0x00000005ff077c10 */ /* 0x004fe20008ffe4ff */
[----:B-1----:R-:W-:Y:S01]  /*00a0*/  IMAD R8, R8, UR6, R3 ;  /* 0x0000000608087c24 */ /* 0x002fe2000f8e0203 */
[----:B0-----:R-:W-:-:S04]  /*00b0*/  USHF.R.S32.HI UR6, URZ, 0x1f, UR7 ;  /* 0x0000001fff067899 */ /* 0x001fc80008011407 */
[----:B------:R-:W-:-:S04]  /*00c0*/  ISETP.GE.U32.AND P0, PT, R8, UR7, PT ;  /* 0x0000000708007c0c */ /* 0x000fc8000bf06070 */
[----:B------:R-:W-:-:S13]  /*00d0*/  ISETP.GE.AND.EX P0, PT, RZ, UR6, PT, P0 ;  /* 0x00000006ff007c0c */ /* 0x000fda000bf06300 */
[----:B------:R-:W-:Y:S05]  /*00e0*/  @P0 EXIT ;  /* 0x000000000000094d */ /* 0x000fea0003800000 */
[----:B------:R-:W0:Y:S01]  /*00f0*/  LDCU UR6, c[0x0][0x3a8] ;  /* 0x00007500ff0677ac */ /* 0x000e220008000800 */
[----:B------:R-:W-:Y:S01]  /*0100*/  HFMA2 R0, -RZ, RZ, 0, 0 ;  /* 0x00000000ff007431 */ /* 0x000fe200000001ff */
[----:B------:R-:W-:Y:S01]  /*0110*/  MOV R9, RZ ;  /* 0x000000ff00097202 */ /* 0x000fe20000000f00 */
[----:B------:R-:W1:Y:S01]  /*0120*/  LDCU.64 UR10, c[0x0][0x358] ;  /* 0x00006b00ff0a77ac */ /* 0x000e620008000a00 */
[----:B0-----:R-:W-:-:S09]  /*0130*/  UISETP.GE.AND UP0, UPT, UR6, 0x1, UPT ;  /* 0x000000010600788c */ /* 0x001fd2000bf06270 */
[----:B-1----:R-:W-:Y:S05]  /*0140*/  BRA.U !UP0, `(.L_x_0) ;  /* 0x0000000d08307547 */ /* 0x002fea000b800000 */
[----:B------:R-:W0:Y:S02]  /*0150*/  LDCU.64 UR4, c[0x0][0x388] ;  /* 0x00007100ff0477ac */ /* 0x000e240008000a00 */
[----:B0-----:R-:W-:-:S04]  /*0160*/  LEA R4, P0, R8, UR4, 0x2 ;  /* 0x0000000408047c11 */ /* 0x001fc8000f8010ff */
[----:B------:R-:W-:-:S05]  /*0170*/  LEA.HI.X R5, R8, UR5, RZ, 0x2, P0 ;  /* 0x0000000508057c11 */ /* 0x000fca00080f14ff */
[----:B------:R0:W5:Y:S01]  /*0180*/  LDG.E R2, desc[UR10][R4.64] ;  /* 0x0000000a04027981 */ /* 0x000162000c1e1900 */
[----:B------:R-:W-:Y:S01]  /*0190*/  UISETP.GE.U32.AND UP1, UPT, UR6, 0x10, UPT ;  /* 0x000000100600788c */ /* 0x000fe2000bf26070 */
[----:B------:R-:W-:Y:S01]  /*01a0*/  MOV R0, RZ ;  /* 0x000000ff00007202 */ /* 0x000fe20000000f00 */
[----:B------:R-:W-:Y:S01]  /*01b0*/  ULOP3.LUT UR7, UR6, 0xf, URZ, 0xc0, !UPT ;  /* 0x0000000f06077892 */ /* 0x000fe2000f8ec0ff */
[----:B------:R-:W-:-:S03]  /*01c0*/  MOV R3, RZ ;  /* 0x000000ff00037202 */ /* 0x000fc60000000f00 */
[----:B------:R-:W-:-:S03]  /*01d0*/  UISETP.NE.AND UP0, UPT, UR7, URZ, UPT ;  /* 0x000000ff0700728c */ /* 0x000fc6000bf05270 */
[----:B0-----:R-:W-:Y:S08]  /*01e0*/  BRA.U !UP1, `(.L_x_1) ;  /* 0x0000000509807547 */ /* 0x001ff0000b800000 */
[----:B------:R-:W0:Y:S01]  /*01f0*/  LDCU.64 UR4, c[0x0][0x390] ;  /* 0x00007200ff0477ac */ /* 0x000e220008000a00 */
[----:B------:R-:W-:Y:S01]  /*0200*/  HFMA2 R0, -RZ, RZ, 0, 0 ;  /* 0x00000000ff007431 */ /* 0x000fe200000001ff */
[----:B------:R-:W-:Y:S01]  /*0210*/  ULOP3.LUT UR8, UR6, 0x7ffffff0, URZ, 0xc0, !UPT ;  /* 0x7ffffff006087892 */ /* 0x000fe2000f8ec0ff */
[----:B------:R-:W1:Y:S05]  /*0220*/  LDCU UR12, c[0x0][0x3a0] ;  /* 0x00007400ff0c77ac */ /* 0x000e6a0008000800 */
[----:B------:R-:W-:Y:S01]  /*0230*/  MOV R3, UR8 ;  /* 0x0000000800037c02 */ /* 0x000fe20008000f00 */
[----:B------:R-:W-:Y:S02]  /*0240*/  UIADD3 UR9, UPT, UPT, -UR8, URZ, URZ ;  /* 0x000000ff08097290 */ /* 0x000fe4000fffe1ff */
[----:B0-----:R-:W-:-:S04]  /*0250*/  UIADD3 UR4, UP1, UPT, UR4, 0x20, URZ ;  /* 0x0000002004047890 */ /* 0x001fc8000ff3e0ff */
[----:B------:R-:W-:Y:S02]  /*0260*/  UIADD3.X UR5, UPT, UPT, URZ, UR5, URZ, UP1, !UPT ;  /* 0x00000005ff057290 */ /* 0x000fe40008ffe4ff */
[----:B------:R-:W-:-:S04]  /*0270*/  MOV R14, UR4 ;  /* 0x00000004000e7c02 */ /* 0x000fc80008000f00 */
[----:B-1----:R-:W-:-:S07]  /*0280*/  MOV R15, UR5 ;  /* 0x00000005000f7c02 */ /* 0x002fce0008000f00 */
.L_x_2:
[----:B------:R-:W2:Y:S01]  /*0290*/  LDG.E R5, desc[UR10][R14.64+-0x20] ;  /* 0xffffe00a0e057981 */ /* 0x000ea2000c1e1900 */
[----:B------:R-:W0:Y:S03]  /*02a0*/  LDC.64 R12, c[0x0][0x380] ;  /* 0x0000e000ff0c7b82 */ /* 0x000e260000000a00 */
[----:B------:R-:W3:Y:S04]  /*02b0*/  LDG.E R11, desc[UR10][R14.64+-0x1c] ;  /* 0xffffe40a0e0b7981 */ /* 0x000ee8000c1e1900 */
[----:B------:R-:W4:Y:S04]  /*02c0*/  LDG.E R27, desc[UR10][R14.64+-0x18] ;  /* 0xffffe80a0e1b7981 */ /* 0x000f28000c1e1900 */
[----:B------:R-:W4:Y:S04]  /*02d0*/  LDG.E R20, desc[UR10][R14.64+-0x14] ;  /* 0xffffec0a0e147981 */ /* 0x000f28000c1e1900 */
[----:B------:R-:W4:Y:S04]  /*02e0*/  LDG.E R25, desc[UR10][R14.64+-0x10] ;  /* 0xfffff00a0e197981 */ /* 0x000f28000c1e1900 */
[----:B------:R-:W4:Y:S04]  /*02f0*/  LDG.E R18, desc[UR10][R14.64+-0xc] ;  /* 0xfffff40a0e127981 */ /* 0x000f28000c1e1900 */
[----:B------:R-:W4:Y:S04]  /*0300*/  LDG.E R23, desc[UR10][R14.64+-0x8] ;  /* 0xfffff80a0e177981 */ /* 0x000f28000c1e1900 */
[----:B------:R-:W4:Y:S04]  /*0310*/  LDG.E R10, desc[UR10][R14.64+-0x4] ;  /* 0xfffffc0a0e0a7981 */ /* 0x000f28000c1e1900 */
[----:B------:R-:W4:Y:S04]  /*0320*/  LDG.E R16, desc[UR10][R14.64+0xc] ;  /* 0x00000c0a0e107981 */ /* 0x000f28000c1e1900 */
[----:B------:R-:W4:Y:S04]  /*0330*/  LDG.E R17, desc[UR10][R14.64+0x10] ;  /* 0x0000100a0e117981 */ /* 0x000f28000c1e1900 */
[----:B------:R-:W4:Y:S01]  /*0340*/  LDG.E R19, desc[UR10][R14.64+0x14] ;  /* 0x0000140a0e137981 */ /* 0x000f22000c1e1900 */
[----:B--2--5:R-:W-:-:S02]  /*0350*/  IMAD R5, R2, UR12, R5 ;  /* 0x0000000c02057c24 */ /* 0x024fc4000f8e0205 */
[----:B---3--:R-:W-:Y:S02]  /*0360*/  IMAD R11, R2, UR12, R11 ;  /* 0x0000000c020b7c24 */ /* 0x008fe4000f8e020b */
[----:B0-----:R-:W-:-:S04]  /*0370*/  IMAD.WIDE R4, R5, 0x4, R12 ;  /* 0x0000000405047825 */ /* 0x001fc800078e020c */
[----:B------:R-:W-:Y:S01]  /*0380*/  IMAD.WIDE R28, R11, 0x4, R12 ;  /* 0x000000040b1c7825 */ /* 0x000fe200078e020c */
[----:B------:R-:W2:Y:S04]  /*0390*/  LDG.E R21, desc[UR10][R4.64] ;  /* 0x0000000a04157981 */ /* 0x000ea8000c1e1900 */
[----:B------:R-:W3:Y:S04]  /*03a0*/  LDG.E R11, desc[UR10][R14.64] ;  /* 0x0000000a0e0b7981 */ /* 0x000ee8000c1e1900 */
[----:B------:R0:W3:Y:S04]  /*03b0*/  LDG.E R29, desc[UR10][R28.64] ;  /* 0x0000000a1c1d7981 */ /* 0x0000e8000c1e1900 */
[----:B------:R-:W3:Y:S01]  /*03c0*/  LDG.E R4, desc[UR10][R14.64+0x4] ;  /* 0x0000040a0e047981 */ /* 0x000ee2000c1e1900 */
[----:B----4-:R-:W-:-:S02]  /*03d0*/  IMAD R20, R2, UR12, R20 ;  /* 0x0000000c02147c24 */ /* 0x010fc4000f8e0214 */
[C---:B------:R-:W-:Y:S01]  /*03e0*/  IMAD R25, R2.reuse, UR12, R25 ;  /* 0x0000000c02197c24 */ /* 0x040fe2000f8e0219 */
[----:B------:R-:W4:Y:S01]  /*03f0*/  LDG.E R5, desc[UR10][R14.64+0x8] ;  /* 0x0000080a0e057981 */ /* 0x000f22000c1e1900 */
[C---:B0-----:R-:W-:Y:S02]  /*0400*/  IMAD R28, R2.reuse, UR12, R27 ;  /* 0x0000000c021c7c24 */ /* 0x041fe4000f8e021b */
[----:B------:R-:W-:Y:S02]  /*0410*/  IMAD R18, R2, UR12, R18 ;  /* 0x0000000c02127c24 */ /* 0x000fe4000f8e0212 */
[----:B------:R-:W-:-:S04]  /*0420*/  IMAD.WIDE R24, R25, 0x4, R12 ;  /* 0x0000000419187825 */ /* 0x000fc800078e020c */
[C---:B------:R-:W-:Y:S02]  /*0430*/  IMAD R23, R2.reuse, UR12, R23 ;  /* 0x0000000c02177c24 */ /* 0x040fe4000f8e0217 */
[----:B------:R-:W-:Y:S01]  /*0440*/  IMAD R10, R2, UR12, R10 ;  /* 0x0000000c020a7c24 */ /* 0x000fe2000f8e020a */
[----:B------:R-:W4:Y:S01]  /*0450*/  LDG.E R25, desc[UR10][R24.64] ;  /* 0x0000000a18197981 */ /* 0x000f22000c1e1900 */
[----:B------:R-:W-:-:S06]  /*0460*/  IMAD.WIDE R22, R23, 0x4, R12 ;  /* 0x0000000417167825 */ /* 0x000fcc00078e020c */
[----:B------:R-:W4:Y:S01]  /*0470*/  LDG.E R23, desc[UR10][R22.64] ;  /* 0x0000000a16177981 */ /* 0x000f22000c1e1900 */
[C---:B------:R-:W-:Y:S02]  /*0480*/  IMAD R16, R2.reuse, UR12, R16 ;  /* 0x0000000c02107c24 */ /* 0x040fe4000f8e0210 */
[----:B------:R-:W-:Y:S02]  /*0490*/  IMAD R17, R2, UR12, R17 ;  /* 0x0000000c02117c24 */ /* 0x000fe4000f8e0211 */
[----:B--2---:R-:W-:Y:S02]  /*04a0*/  FADD R0, R21, R0 ;  /* 0x0000000015007221 */ /* 0x004fe40000000000 */
[----:B------:R-:W2:Y:S02]  /*04b0*/  LDG.E R21, desc[UR10][R14.64+0x18] ;  /* 0x0000180a0e157981 */ /* 0x000ea4000c1e1900 */
[----:B---3--:R-:W-:Y:S01]  /*04c0*/  FADD R27, R0, R29 ;  /* 0x0000001d001b7221 */ /* 0x008fe20000000000 */
[----:B------:R-:W-:-:S05]  /*04d0*/  IMAD.WIDE R28, R28, 0x4, R12 ;  /* 0x000000041c1c7825 */ /* 0x000fca00078e020c */
[----:B------:R0:W3:Y:S02]  /*04e0*/  LDG.E R0, desc[UR10][R28.64] ;  /* 0x0000000a1c007981 */ /* 0x0000e4000c1e1900 */
[----:B0-----:R-:W-:-:S05]  /*04f0*/  IMAD.WIDE R28, R20, 0x4, R12 ;  /* 0x00000004141c7825 */ /* 0x001fca00078e020c */
[----:B------:R0:W3:Y:S01]  /*0500*/  LDG.E R26, desc[UR10][R28.64] ;  /* 0x0000000a1c1a7981 */ /* 0x0000e2000c1e1900 */
[----:B------:R-:W-:Y:S02]  /*0510*/  IMAD R11, R2, UR12, R11 ;  /* 0x0000000c020b7c24 */ /* 0x000fe4000f8e020b */
[----:B0-----:R-:W-:-:S05]  /*0520*/  IMAD.WIDE R28, R18, 0x4, R12 ;  /* 0x00000004121c7825 */ /* 0x001fca00078e020c */
[----:B------:R0:W3:Y:S01]  /*0530*/  LDG.E R24, desc[UR10][R28.64] ;  /* 0x0000000a1c187981 */ /* 0x0000e2000c1e1900 */
[----:B------:R-:W-:Y:S02]  /*0540*/  IMAD R4, R2, UR12, R4 ;  /* 0x0000000c02047c24 */ /* 0x000fe4000f8e0204 */
[----:B0-----:R-:W-:-:S04]  /*0550*/  IMAD.WIDE R28, R10, 0x4, R12 ;  /* 0x000000040a1c7825 */ /* 0x001fc800078e020c */
[--C-:B------:R-:W-:Y:S01]  /*0560*/  IMAD.WIDE R10, R11, 0x4, R12.reuse ;  /* 0x000000040b0a7825 */ /* 0x100fe200078e020c */
[----:B------:R0:W3:Y:S05]  /*0570*/  LDG.E R22, desc[UR10][R28.64] ;  /* 0x0000000a1c167981 */ /* 0x0000ea000c1e1900 */
[----:B------:R-:W3:Y:S01]  /*0580*/  LDG.E R11, desc[UR10][R10.64] ;  /* 0x0000000a0a0b7981 */ /* 0x000ee2000c1e1900 */
[----:B0-----:R-:W-:-:S05]  /*0590*/  IMAD.WIDE R28, R4, 0x4, R12 ;  /* 0x00000004041c7825 */ /* 0x001fca00078e020c */
[----:B------:R0:W3:Y:S02]  /*05a0*/  LDG.E R10, desc[UR10][R28.64] ;  /* 0x0000000a1c0a7981 */ /* 0x0000e4000c1e1900 */
[----:B0-----:R-:W-:-:S04]  /*05b0*/  IMAD.WIDE R28, R16, 0x4, R12 ;  /* 0x00000004101c7825 */ /* 0x001fc800078e020c */
[----:B------:R-:W-:-:S06]  /*05c0*/  IMAD.WIDE R16, R17, 0x4, R12 ;  /* 0x0000000411107825 */ /* 0x000fcc00078e020c */
[----:B------:R0:W3:Y:S04]  /*05d0*/  LDG.E R16, desc[UR10][R16.64] ;  /* 0x0000000a10107981 */ /* 0x0000e8000c1e1900 */
[----:B------:R-:W0:Y:S01]  /*05e0*/  LDG.E R17, desc[UR10][R14.64+0x1c] ;  /* 0x00001c0a0e117981 */ /* 0x000e22000c1e1900 */
[----:B----4-:R-:W-:-:S04]  /*05f0*/  IMAD R5, R2, UR12, R5 ;  /* 0x0000000c02057c24 */ /* 0x010fc8000f8e0205 */
[----:B------:R-:W-:-:S04]  /*0600*/  IMAD.WIDE R4, R5, 0x4, R12 ;  /* 0x0000000405047825 */ /* 0x000fc800078e020c */
[----:B------:R-:W-:Y:S02]  /*0610*/  IMAD R19, R2, UR12, R19 ;  /* 0x0000000c02137c24 */ /* 0x000fe4000f8e0213 */
[----:B------:R-:W4:Y:S02]  /*0620*/  LDG.E R5, desc[UR10][R4.64] ;  /* 0x0000000a04057981 */ /* 0x000f24000c1e1900 */
[----:B------:R-:W-:-:S06]  /*0630*/  IMAD.WIDE R18, R19, 0x4, R12 ;  /* 0x0000000413127825 */ /* 0x000fcc00078e020c */
[----:B------:R-:W4:Y:S04]  /*0640*/  LDG.E R18, desc[UR10][R18.64] ;  /* 0x0000000a12127981 */ /* 0x000f28000c1e1900 */
[----:B------:R-:W4:Y:S01]  /*0650*/  LDG.E R4, desc[UR10][R28.64] ;  /* 0x0000000a1c047981 */ /* 0x000f22000c1e1900 */
[----:B--2---:R-:W-:-:S04]  /*0660*/  IMAD R21, R2, UR12, R21 ;  /* 0x0000000c02157c24 */ /* 0x004fc8000f8e0215 */
[----:B------:R-:W-:-:S06]  /*0670*/  IMAD.WIDE R20, R21, 0x4, R12 ;  /* 0x0000000415147825 */ /* 0x000fcc00078e020c */
[----:B------:R-:W2:Y:S01]  /*0680*/  LDG.E R20, desc[UR10][R20.64] ;  /* 0x0000000a14147981 */ /* 0x000ea2000c1e1900 */
[----:B0-----:R-:W-:-:S04]  /*0690*/  IMAD R17, R2, UR12, R17 ;  /* 0x0000000c02117c24 */ /* 0x001fc8000f8e0211 */
[----:B------:R-:W-:-:S06]  /*06a0*/  IMAD.WIDE R12, R17, 0x4, R12 ;  /* 0x00000004110c7825 */ /* 0x000fcc00078e020c */
[----:B------:R-:W2:Y:S01]  /*06b0*/  LDG.E R12, desc[UR10][R12.64] ;  /* 0x0000000a0c0c7981 */ /* 0x000ea2000c1e1900 */
[----:B---3--:R-:W-:-:S04]  /*06c0*/  FADD R27, R27, R0 ;  /* 0x000000001b1b7221 */ /* 0x008fc80000000000 */
[----:B------:R-:W-:-:S04]  /*06d0*/  FADD R26, R27, R26 ;  /* 0x0000001a1b1a7221 */ /* 0x000fc80000000000 */
[----:B------:R-:W-:-:S04]  /*06e0*/  FADD R25, R26, R25 ;  /* 0x000000191a197221 */ /* 0x000fc80000000000 */
[----:B------:R-:W-:-:S04]  /*06f0*/  FADD R24, R25, R24 ;  /* 0x0000001819187221 */ /* 0x000fc80000000000 */
[----:B------:R-:W-:-:S04]  /*0700*/  FADD R23, R24, R23 ;  /* 0x0000001718177221 */ /* 0x000fc80000000000 */
[----:B------:R-:W-:-:S04]  /*0710*/  FADD R22, R23, R22 ;  /* 0x0000001617167221 */ /* 0x000fc80000000000 */
[----:B------:R-:W-:-:S04]  /*0720*/  FADD R11, R22, R11 ;  /* 0x0000000b160b7221 */ /* 0x000fc80000000000 */
[----:B------:R-:W-:-:S04]  /*0730*/  FADD R10, R11, R10 ;  /* 0x0000000a0b0a7221 */ /* 0x000fc80000000000 */
[----:B----4-:R-:W-:Y:S01]  /*0740*/  FADD R5, R10, R5 ;  /* 0x000000050a057221 */ /* 0x010fe20000000000 */
[----:B------:R-:W-:-:S03]  /*0750*/  UIADD3 UR9, UPT, UPT, UR9, 0x10, URZ ;  /* 0x0000001009097890 */ /* 0x000fc6000fffe0ff */
[----:B------:R-:W-:Y:S01]  /*0760*/  FADD R5, R5, R4 ;  /* 0x0000000405057221 */ /* 0x000fe20000000000 */
[----:B------:R-:W-:-:S03]  /*0770*/  UISETP.NE.AND UP1, UPT, UR9, URZ, UPT ;  /* 0x000000ff0900728c */ /* 0x000fc6000bf25270 */
[----:B------:R-:W-:-:S04]  /*0780*/  FADD R5, R5, R16 ;  /* 0x0000001005057221 */ /* 0x000fc80000000000 */
[----:B------:R-:W-:Y:S01]  /*0790*/  FADD R5, R5, R18 ;  /* 0x0000001205057221 */ /* 0x000fe20000000000 */
[----:B------:R-:W-:-:S04]  /*07a0*/  IADD3 R14, P0, PT, R14, 0x40, RZ ;  /* 0x000000400e0e7810 */ /* 0x000fc80007f1e0ff */
[----:B------:R-:W-:Y:S01]  /*07b0*/  IADD3.X R15, PT, PT, RZ, R15, RZ, P0, !PT ;  /* 0x0000000fff0f7210 */ /* 0x000fe200007fe4ff */
[----:B--2---:R-:W-:-:S04]  /*07c0*/  FADD R5, R5, R20 ;  /* 0x0000001405057221 */ /* 0x004fc80000000000 */
[----:B------:R-:W-:Y:S01]  /*07d0*/  FADD R0, R5, R12 ;  /* 0x0000000c05007221 */ /* 0x000fe20000000000 */
[----:B------:R-:W-:Y:S06]  /*07e0*/  BRA.U UP1, `(.L_x_2) ;  /* 0xfffffff901a87547 */ /* 0x000fec000b83ffff */
.L_x_1:
[----:B------:R-:W-:Y:S05]  /*07f0*/  BRA.U !UP0, `(.L_x_0) ;  /* 0x0000000508847547 */ /* 0x000fea000b800000 */
[----:B------:R-:W-:Y:S02]  /*0800*/  UISETP.GE.U32.AND UP0, UPT, UR7, 0x8, UPT ;  /* 0x000000080700788c */ /* 0x000fe4000bf06070 */
[----:B------:R-:W-:-:S04]  /*0810*/  ULOP3.LUT UR5, UR6, 0x7, URZ, 0xc0, !UPT ;  /* 0x0000000706057892 */ /* 0x000fc8000f8ec0ff */
[----:B------:R-:W-:-:S03]  /*0820*/  UISETP.NE.AND UP1, UPT, UR5, URZ, UPT ;  /* 0x000000ff0500728c */ /* 0x000fc6000bf25270 */
[----:B------:R-:W-:Y:S08]  /*0830*/  BRA.U !UP0, `(.L_x_3) ;  /* 0x0000000108b47547 */ /* 0x000ff0000b800000 */
[----:B------:R-:W0:Y:S01]  /*0840*/  LDC.64 R24, c[0x0][0x390] ;  /* 0x0000e400ff187b82 */ /* 0x000e220000000a00 */
[----:B------:R-:W1:Y:S07]  /*0850*/  LDCU UR4, c[0x0][0x3a0] ;  /* 0x00007400ff0477ac */ /* 0x000e6e0008000800 */
[----:B------:R-:W2:Y:S01]  /*0860*/  LDC.64 R4, c[0x0][0x380] ;  /* 0x0000e000ff047b82 */ /* 0x000ea20000000a00 */
[----:B0-----:R-:W-:-:S05]  /*0870*/  IMAD.WIDE.U32 R24, R3, 0x4, R24 ;  /* 0x0000000403187825 */ /* 0x001fca00078e0018 */
[----:B------:R-:W1:Y:S04]  /*0880*/  LDG.E R11, desc[UR10][R24.64] ;  /* 0x0000000a180b7981 */ /* 0x000e68000c1e1900 */
[----:B------:R-:W3:Y:S04]  /*0890*/  LDG.E R17, desc[UR10][R24.64+0x4] ;  /* 0x0000040a18117981 */ /* 0x000ee8000c1e1900 */
[----:B------:R-:W4:Y:S04]  /*08a0*/  LDG.E R27, desc[UR10][R24.64+0x8] ;  /* 0x0000080a181b7981 */ /* 0x000f28000c1e1900 */
[----:B------:R-:W4:Y:S04]  /*08b0*/  LDG.E R29, desc[UR10][R24.64+0xc] ;  /* 0x00000c0a181d7981 */ /* 0x000f28000c1e1900 */
[----:B------:R-:W4:Y:S04]  /*08c0*/  LDG.E R13, desc[UR10][R24.64+0x10] ;  /* 0x0000100a180d7981 */ /* 0x000f28000c1e1900 */
[----:B------:R-:W4:Y:S04]  /*08d0*/  LDG.E R15, desc[UR10][R24.64+0x14] ;  /* 0x0000140a180f7981 */ /* 0x000f28000c1e1900 */
[----:B------:R-:W4:Y:S04]  /*08e0*/  LDG.E R19, desc[UR10][R24.64+0x18] ;  /* 0x0000180a18137981 */ /* 0x000f28000c1e1900 */
[----:B------:R0:W4:Y:S01]  /*08f0*/  LDG.E R23, desc[UR10][R24.64+0x1c] ;  /* 0x00001c0a18177981 */ /* 0x000122000c1e1900 */
[----:B-1---5:R-:W-:-:S02]  /*0900*/  IMAD R11, R2, UR4, R11 ;  /* 0x00000004020b7c24 */ /* 0x022fc4000f8e020b */
[----:B---3--:R-:W-:Y:S02]  /*0910*/  IMAD R17, R2, UR4, R17 ;  /* 0x0000000402117c24 */ /* 0x008fe4000f8e0211 */
[----:B--2---:R-:W-:-:S04]  /*0920*/  IMAD.WIDE R20, R11, 0x4, R4 ;  /* 0x000000040b147825 */ /* 0x004fc800078e0204 */
[C---:B----4-:R-:W-:Y:S02]  /*0930*/  IMAD R11, R2.reuse, UR4, R27 ;  /* 0x00000004020b7c24 */ /* 0x050fe4000f8e021b */
[----:B------:R-:W-:Y:S01]  /*0940*/  IMAD.WIDE R16, R17, 0x4, R4 ;  /* 0x0000000411107825 */ /* 0x000fe200078e0204 */
[----:B------:R-:W2:Y:S03]  /*0950*/  LDG.E R21, desc[UR10][R20.64] ;  /* 0x0000000a14157981 */ /* 0x000ea6000c1e1900 */
[C---:B------:R-:W-:Y:S02]  /*0960*/  IMAD R29, R2.reuse, UR4, R29 ;  /* 0x00000004021d7c24 */ /* 0x040fe4000f8e021d */
[----:B------:R-:W-:Y:S01]  /*0970*/  IMAD.WIDE R10, R11, 0x4, R4 ;  /* 0x000000040b0a7825 */ /* 0x000fe200078e0204 */
[----:B------:R-:W3:Y:S03]  /*0980*/  LDG.E R16, desc[UR10][R16.64] ;  /* 0x0000000a10107981 */ /* 0x000ee6000c1e1900 */
[----:B0-----:R-:W-:-:S02]  /*0990*/  IMAD R25, R2, UR4, R13 ;  /* 0x0000000402197c24 */ /* 0x001fc4000f8e020d */
[----:B------:R-:W-:Y:S01]  /*09a0*/  IMAD.WIDE R12, R29, 0x4, R4 ;  /* 0x000000041d0c7825 */ /* 0x000fe200078e0204 */
[----:B------:R-:W4:Y:S03]  /*09b0*/  LDG.E R10, desc[UR10][R10.64] ;  /* 0x0000000a0a0a7981 */ /* 0x000f26000c1e1900 */
[C---:B------:R-:W-:Y:S02]  /*09c0*/  IMAD R27, R2.reuse, UR4, R15 ;  /* 0x00000004021b7c24 */ /* 0x040fe4000f8e020f */
[----:B------:R-:W-:Y:S01]  /*09d0*/  IMAD.WIDE R14, R25, 0x4, R4 ;  /* 0x00000004190e7825 */ /* 0x000fe200078e0204 */
[----:B------:R-:W4:Y:S03]  /*09e0*/  LDG.E R12, desc[UR10][R12.64] ;  /* 0x0000000a0c0c7981 */ /* 0x000f26000c1e1900 */
[----:B------:R-:W-:-:S02]  /*09f0*/  IMAD R25, R2, UR4, R19 ;  /* 0x0000000402197c24 */ /* 0x000fc4000f8e0213 */
[----:B------:R-:W-:Y:S01]  /*0a00*/  IMAD.WIDE R18, R27, 0x4, R4 ;  /* 0x000000041b127825 */ /* 0x000fe200078e0204 */
[----:B------:R-:W4:Y:S03]  /*0a10*/  LDG.E R14, desc[UR10][R14.64] ;  /* 0x0000000a0e0e7981 */ /* 0x000f26000c1e1900 */
[----:B------:R-:W-:Y:S02]  /*0a20*/  IMAD R27, R2, UR4, R23 ;  /* 0x00000004021b7c24 */ /* 0x000fe4000f8e0217 */
[--C-:B------:R-:W-:Y:S01]  /*0a30*/  IMAD.WIDE R22, R25, 0x4, R4.reuse ;  /* 0x0000000419167825 */ /* 0x100fe200078e0204 */
[----:B------:R-:W4:Y:S03]  /*0a40*/  LDG.E R19, desc[UR10][R18.64] ;  /* 0x0000000a12137981 */ /* 0x000f26000c1e1900 */
[----:B------:R-:W-:-:S02]  /*0a50*/  IMAD.WIDE R4, R27, 0x4, R4 ;  /* 0x000000041b047825 */ /* 0x000fc400078e0204 */
[----:B------:R-:W4:Y:S04]  /*0a60*/  LDG.E R23, desc[UR10][R22.64] ;  /* 0x0000000a16177981 */ /* 0x000f28000c1e1900 */
[----:B------:R-:W4:Y:S01]  /*0a70*/  LDG.E R5, desc[UR10][R4.64] ;  /* 0x0000000a04057981 */ /* 0x000f22000c1e1900 */
[----:B------:R-:W-:Y:S01]  /*0a80*/  IADD3 R3, PT, PT, R3, 0x8, RZ ;  /* 0x0000000803037810 */ /* 0x000fe20007ffe0ff */
[----:B--2---:R-:W-:-:S04]  /*0a90*/  FADD R21, R0, R21 ;  /* 0x0000001500157221 */ /* 0x004fc80000000000 */
[----:B---3--:R-:W-:-:S04]  /*0aa0*/  FADD R21, R21, R16 ;  /* 0x0000001015157221 */ /* 0x008fc80000000000 */
[----:B----4-:R-:W-:-:S04]  /*0ab0*/  FADD R21, R21, R10 ;  /* 0x0000000a15157221 */ /* 0x010fc80000000000 */
[----:B------:R-:W-:-:S04]  /*0ac0*/  FADD R21, R21, R12 ;  /* 0x0000000c15157221 */ /* 0x000fc80000000000 */
[----:B------:R-:W-:-:S04]  /*0ad0*/  FADD R14, R21, R14 ;  /* 0x0000000e150e7221 */ /* 0x000fc80000000000 */
[----:B------:R-:W-:-:S04]  /*0ae0*/  FADD R14, R14, R19 ;  /* 0x000000130e0e7221 */ /* 0x000fc80000000000 */
[----:B------:R-:W-:-:S04]  /*0af0*/  FADD R14, R14, R23 ;  /* 0x000000170e0e7221 */ /* 0x000fc80000000000 */
[----:B------:R-:W-:-:S07]  /*0b00*/  FADD R0, R14, R5 ;  /* 0x000000050e007221 */ /* 0x000fce0000000000 */
.L_x_3:
[----:B------:R-:W-:Y:S05]  /*0b10*/  BRA.U !UP1, `(.L_x_0) ;  /* 0x0000000109bc7547 */ /* 0x000fea000b800000 */
[----:B------:R-:W-:Y:S02]  /*0b20*/  UISETP.GE.U32.AND UP0, UPT, UR5, 0x4, UPT ;  /* 0x000000040500788c */ /* 0x000fe4000bf06070 */
[----:B------:R-:W-:-:S04]  /*0b30*/  ULOP3.LUT UR4, UR6, 0x3, URZ, 0xc0, !UPT ;  /* 0x0000000306047892 */ /* 0x000fc8000f8ec0ff */
[----:B------:R-:W-:-:S03]  /*0b40*/  UISETP.NE.AND UP1, UPT, UR4, URZ, UPT ;  /* 0x000000ff0400728c */ /* 0x000fc6000bf25270 */
[----:B------:R-:W-:Y:S08]  /*0b50*/  BRA.U !UP0, `(.L_x_4) ;  /* 0x0000000108647547 */ /* 0x000ff0000b800000 */
[----:B------:R-:W0:Y:S01]  /*0b60*/  LDC.64 R4, c[0x0][0x390] ;  /* 0x0000e400ff047b82 */ /* 0x000e220000000a00 */
[----:B------:R-:W1:Y:S01]  /*0b70*/  LDCU UR5, c[0x0][0x3a0] ;  /* 0x00007400ff0577ac */ /* 0x000e620008000800 */
[----:B0-----:R-:W-:-:S06]  /*0b80*/  IMAD.WIDE.U32 R12, R3, 0x4, R4 ;  /* 0x00000004030c7825 */ /* 0x001fcc00078e0004 */
[----:B------:R-:W0:Y:S01]  /*0b90*/  LDC.64 R4, c[0x0][0x380] ;  /* 0x0000e000ff047b82 */ /* 0x000e220000000a00 */
[----:B------:R-:W1:Y:S04]  /*0ba0*/  LDG.E R11, desc[UR10][R12.64] ;  /* 0x0000000a0c0b7981 */ /* 0x000e68000c1e1900 */
[----:B------:R-:W2:Y:S04]  /*0bb0*/  LDG.E R15, desc[UR10][R12.64+0x4] ;  /* 0x0000040a0c0f7981 */ /* 0x000ea8000c1e1900 */
[----:B------:R-:W3:Y:S04]  /*0bc0*/  LDG.E R19, desc[UR10][R12.64+0x8] ;  /* 0x0000080a0c137981 */ /* 0x000ee8000c1e1900 */
[----:B------:R-:W4:Y:S01]  /*0bd0*/  LDG.E R21, desc[UR10][R12.64+0xc] ;  /* 0x00000c0a0c157981 */ /* 0x000f22000c1e1900 */
[----:B-1---5:R-:W-:-:S02]  /*0be0*/  IMAD R11, R2, UR5, R11 ;  /* 0x00000005020b7c24 */ /* 0x022fc4000f8e020b */
[----:B--2---:R-:W-:Y:S02]  /*0bf0*/  IMAD R17, R2, UR5, R15 ;  /* 0x0000000502117c24 */ /* 0x004fe4000f8e020f */
[----:B0-----:R-:W-:-:S04]  /*0c00*/  IMAD.WIDE R14, R11, 0x4, R4 ;  /* 0x000000040b0e7825 */ /* 0x001fc800078e0204 */
[C---:B---3--:R-:W-:Y:S02]  /*0c10*/  IMAD R19, R2.reuse, UR5, R19 ;  /* 0x0000000502137c24 */ /* 0x048fe4000f8e0213 */
[----:B------:R-:W-:Y:S01]  /*0c20*/  IMAD.WIDE R10, R17, 0x4, R4 ;  /* 0x00000004110a7825 */ /* 0x000fe200078e0204 */
[----:B------:R-:W2:Y:S03]  /*0c30*/  LDG.E R15, desc[UR10][R14.64] ;  /* 0x0000000a0e0f7981 */ /* 0x000ea6000c1e1900 */
[----:B----4-:R-:W-:Y:S02]  /*0c40*/  IMAD R21, R2, UR5, R21 ;  /* 0x0000000502157c24 */ /* 0x010fe4000f8e0215 */
[--C-:B------:R-:W-:Y:S01]  /*0c50*/  IMAD.WIDE R16, R19, 0x4, R4.reuse ;  /* 0x0000000413107825 */ /* 0x100fe200078e0204 */
[----:B------:R-:W3:Y:S03]  /*0c60*/  LDG.E R11, desc[UR10][R10.64] ;  /* 0x0000000a0a0b7981 */ /* 0x000ee6000c1e1900 */
[----:B------:R-:W-:-:S02]  /*0c70*/  IMAD.WIDE R4, R21, 0x4, R4 ;  /* 0x0000000415047825 */ /* 0x000fc400078e0204 */
[----:B------:R-:W4:Y:S04]  /*0c80*/  LDG.E R17, desc[UR10][R16.64] ;  /* 0x0000000a10117981 */ /* 0x000f28000c1e1900 */
[----:B------:R-:W4:Y:S01]  /*0c90*/  LDG.E R5, desc[UR10][R4.64] ;  /* 0x0000000a04057981 */ /* 0x000f22000c1e1900 */
[----:B------:R-:W-:Y:S01]  /*0ca0*/  IADD3 R3, PT, PT, R3, 0x4, RZ ;  /* 0x0000000403037810 */ /* 0x000fe20007ffe0ff */
[----:B--2---:R-:W-:-:S04]  /*0cb0*/  FADD R0, R0, R15 ;  /* 0x0000000f00007221 */ /* 0x004fc80000000000 */
[----:B---3--:R-:W-:-:S04]  /*0cc0*/  FADD R0, R0, R11 ;  /* 0x0000000b00007221 */ /* 0x008fc80000000000 */
[----:B----4-:R-:W-:-:S04]  /*0cd0*/  FADD R0, R0, R17 ;  /* 0x0000001100007221 */ /* 0x010fc80000000000 */
[----:B------:R-:W-:-:S07]  /*0ce0*/  FADD R0, R0, R5 ;  /* 0x0000000500007221 */ /* 0x000fce0000000000 */
.L_x_4:
[----:B------:R-:W-:Y:S05]  /*0cf0*/  BRA.U !UP1, `(.L_x_0) ;  /* 0x0000000109447547 */ /* 0x000fea000b800000 */
[----:B------:R-:W0:Y:S01]  /*0d00*/  LDC.64 R10, c[0x0][0x390] ;  /* 0x0000e400ff0a7b82 */ /* 0x000e220000000a00 */
[----:B------:R-:W1:Y:S01]  /*0d10*/  LDCU UR5, c[0x0][0x3a0] ;  /* 0x00007400ff0577ac */ /* 0x000e620008000800 */
[----:B------:R-:W-:-:S06]  /*0d20*/  UIADD3 UR4, UPT, UPT, -UR4, URZ, URZ ;  /* 0x000000ff04047290 */ /* 0x000fcc000fffe1ff */
[----:B------:R-:W2:Y:S01]  /*0d30*/  LDC.64 R4, c[0x0][0x380] ;  /* 0x0000e000ff047b82 */ /* 0x000ea20000000a00 */
[----:B0-----:R-:W-:-:S03]  /*0d40*/  IMAD.WIDE.U32 R10, R3, 0x4, R10 ;  /* 0x00000004030a7825 */ /* 0x001fc600078e000a */
[----:B------:R-:W-:Y:S02]  /*0d50*/  MOV R12, R10 ;  /* 0x0000000a000c7202 */ /* 0x000fe40000000f00 */
[----:B-1----:R-:W-:-:S07]  /*0d60*/  MOV R13, R11 ;  /* 0x0000000b000d7202 */ /* 0x002fce0000000f00 */
.L_x_5:
[----:B------:R-:W3:Y:S01]  /*0d70*/  LDG.E R3, desc[UR10][R12.64] ;  /* 0x0000000a0c037981 */ /* 0x000ee2000c1e1900 */
[----:B------:R-:W-:Y:S01]  /*0d80*/  UIADD3 UR4, UPT, UPT, UR4, 0x1, URZ ;  /* 0x0000000104047890 */ /* 0x000fe2000fffe0ff */
[----:B---3-5:R-:W-:-:S04]  /*0d90*/  IMAD R3, R2, UR5, R3 ;  /* 0x0000000502037c24 */ /* 0x028fc8000f8e0203 */
[----:B--2---:R-:W-:-:S06]  /*0da0*/  IMAD.WIDE R10, R3, 0x4, R4 ;  /* 0x00000004030a7825 */ /* 0x004fcc00078e0204 */
[----:B------:R-:W2:Y:S01]  /*0db0*/  LDG.E R11, desc[UR10][R10.64] ;  /* 0x0000000a0a0b7981 */ /* 0x000ea2000c1e1900 */
[----:B------:R-:W-:Y:S01]  /*0dc0*/  UISETP.NE.AND UP0, UPT, UR4, URZ, UPT ;  /* 0x000000ff0400728c */ /* 0x000fe2000bf05270 */
[----:B------:R-:W-:-:S04]  /*0dd0*/  IADD3 R12, P0, PT, R12, 0x4, RZ ;  /* 0x000000040c0c7810 */ /* 0x000fc80007f1e0ff */
[----:B------:R-:W-:Y:S01]  /*0de0*/  IADD3.X R13, PT, PT, RZ, R13, RZ, P0, !PT ;  /* 0x0000000dff0d7210 */ /* 0x000fe200007fe4ff */
[----:B--2---:R-:W-:-:S03]  /*0df0*/  FADD R0, R11, R0 ;  /* 0x000000000b007221 */ /* 0x004fc60000000000 */
[----:B------:R-:W-:Y:S05]  /*0e00*/  BRA.U UP0, `(.L_x_5) ;  /* 0xfffffffd00d87547 */ /* 0x000fea000b83ffff */
.L_x_0:
[----:B------:R-:W0:Y:S01]  /*0e10*/  LDCU.64 UR4, c[0x0][0x398] ;  /* 0x00007300ff0477ac */ /* 0x000e220008000a00 */
[----:B------:R-:W1:Y:S01]  /*0e20*/  F2F.F64.F32 R10, R0 ;  /* 0x00000000000a7310 */ /* 0x000e620000201800 */
[----:B-----5:R-:W-:-:S06]  /*0e30*/  MOV R2, 0x0 ;  /* 0x0000000000027802 */ /* 0x020fcc0000000f00 */
[----:B------:R-:W2:Y:S01]  /*0e40*/  LDC.64 R2, c[0x4][R2] ;  /* 0x0100000002027b82 */ /* 0x000ea20000000a00 */
[----:B-1----:R1:W-:Y:S01]  /*0e50*/  STL.128 [R1], R8 ;  /* 0x0000000801007387 */ /* 0x0023e20000100c00 */
[----:B0-----:R-:W-:-:S04]  /*0e60*/  LEA R12, P0, R8, UR4, 0x2 ;  /* 0x00000004080c7c11 */ /* 0x001fc8000f8010ff */
[----:B------:R-:W-:Y:S01]  /*0e70*/  LEA.HI.X R13, R8, UR5, RZ, 0x2, P0 ;  /* 0x00000005080d7c11 */ /* 0x000fe200080f14ff */
[----:B------:R-:W0:Y:S04]  /*0e80*/  LDCU.64 UR4, c[0x4][0x8] ;  /* 0x01000100ff0477ac */ /* 0x000e280008000a00 */
[----:B------:R1:W-:Y:S01]  /*0e90*/  STG.E desc[UR10][R12.64], R0 ;  /* 0x000000000c007986 */ /* 0x0003e2000c10190a */
[----:B0-----:R-:W-:Y:S02]  /*0ea0*/  MOV R4, UR4 ;  /* 0x0000000400047c02 */ /* 0x001fe40008000f00 */
[----:B-1----:R-:W-:-:S07]  /*0eb0*/  MOV R5, UR5 ;  /* 0x0000000500057c02 */ /* 0x002fce0008000f00 */
[----:B------:R-:W-:-:S07]  /*0ec0*/  LEPC R20, `(.L_x_6) ;  /* 0x000000001014794e */ /* 0x000fce0000000000 */
[----:B--2---:R-:W-:Y:S05]  /*0ed0*/  CALL.ABS.NOINC R2 ;  /* 0x0000000002007343 */ /* 0x004fea0003c00000 */
.L_x_6:
[----:B------:R-:W-:Y:S05]  /*0ee0*/  EXIT ;  /* 0x000000000000794d */ /* 0x000fea0003800000 */
.L_x_7:
[----:B------:R-:W-:-:S00]  /*0ef0*/  BRA `(.L_x_7) ;  /* 0xfffffffc00fc7947 */ /* 0x000fc0000383ffff */
[----:B------:R-:W-:-:S00]  /*0f00*/  NOP ;  /* 0x0000000000007918 */ /* 0x000fc00000000000 */
[----:B------:R-:W-:-:S00]  /*0f10*/  NOP ;  /* 0x0000000000007918 */ /* 0x000fc00000000000 */
[----:B------:R-:W-:-:S00]  /*0f20*/  NOP ;  /* 0x0000000000007918 */ /* 0x000fc00000000000 */
[----:B------:R-:W-:-:S00]  /*0f30*/  NOP ;  /* 0x0000000000007918 */ /* 0x000fc00000000000 */
[----:B------:R-:W-:-:S00]  /*0f40*/  NOP ;  /* 0x0000000000007918 */ /* 0x000fc00000000000 */
[----:B------:R-:W-:-:S00]  /*0f50*/  NOP ;  /* 0x0000000000007918 */ /* 0x000fc00000000000 */
[----:B------:R-:W-:-:S00]  /*0f60*/  NOP ;  /* 0x0000000000007918 */ /* 0x000fc00000000000 */
[----:B------:R-:W-:-:S00]  /*0f70*/  NOP ;  /* 0x0000000000007918 */ /* 0x000fc00000000000 */
.L_x_8:


//--------------------- .nv.global.init           --------------------------
	.section	.nv.global.init,"aw",@progbits
.nv.global.init:
	.type		$str,@object
	.size		$str,(.L_0 - $str)
$str:
        /*0000*/ 	.byte	0x52, 0x75, 0x6e, 0x6e, 0x69, 0x6e, 0x67, 0x20, 0x47, 0x50, 0x55, 0x5b, 0x25, 0x64, 0x5d, 0x3a
        /*0010*/ 	.byte	0x20, 0x25, 0x2e, 0x33, 0x66, 0x0a, 0x00
.L_0:


//--------------------- .nv.shared.reserved.0     --------------------------
	.section	.nv.shared.reserved.0,"aw",@nobits
	.weak		__nv_reservedSMEM_offset_0_alias
	.size		__nv_reservedSMEM_offset_0_alias, 0, 64
	.other		__nv_reservedSMEM_offset_0_alias,@"STO_CUDA_RESERVED_SHARED STV_DEFAULT"
__nv_reservedSMEM_offset_0_alias:
	.zero		0
	.zero		64


//--------------------- .nv.constant0._Z22Flat_Projection_KernelPKfPKiS2_Pfiii --------------------------
	.section	.nv.constant0._Z22Flat_Projection_KernelPKfPKiS2_Pfiii,"a",@progbits
	.sectionflags	@""
	.align	4
.nv.constant0._Z22Flat_Projection_KernelPKfPKiS2_Pfiii:
	.zero		940


//--------------------- SYMBOLS --------------------------

	.type		.nv.reservedSmem.offset0,@object
	.size		.nv.reservedSmem.offset0,0x4
	.type		vprintf,@function
